//
// Generated by NVIDIA NVVM Compiler
//
// Compiler Build ID: CL-36424714
// Cuda compilation tools, release 13.0, V13.0.88
// Based on NVVM 20.0.0
//

.version 9.0
.target sm_100
.address_size 64

	// .globl	_Z13inner_productPdPKdS1_m

.visible .entry _Z13inner_productPdPKdS1_m(
	.param .u64 .ptr .align 1 _Z13inner_productPdPKdS1_m_param_0,
	.param .u64 .ptr .align 1 _Z13inner_productPdPKdS1_m_param_1,
	.param .u64 .ptr .align 1 _Z13inner_productPdPKdS1_m_param_2,
	.param .u64 _Z13inner_productPdPKdS1_m_param_3
)
{
	.reg .pred 	%p<2>;
	.reg .b32 	%r<5>;
	.reg .b64 	%rd<13>;
	.reg .b64 	%fd<5>;

	ld.param.u64 	%rd2, [_Z13inner_productPdPKdS1_m_param_0];
	ld.param.u64 	%rd3, [_Z13inner_productPdPKdS1_m_param_1];
	ld.param.u64 	%rd4, [_Z13inner_productPdPKdS1_m_param_2];
	ld.param.u64 	%rd5, [_Z13inner_productPdPKdS1_m_param_3];
	mov.u32 	%r1, %ctaid.x;
	mov.u32 	%r2, %ntid.x;
	mov.u32 	%r3, %tid.x;
	mad.lo.s32 	%r4, %r1, %r2, %r3;
	cvt.u64.u32 	%rd1, %r4;
	setp.le.u64 	%p1, %rd5, %rd1;
	@%p1 bra 	$L__BB0_2;
	cvta.to.global.u64 	%rd6, %rd3;
	cvta.to.global.u64 	%rd7, %rd4;
	cvta.to.global.u64 	%rd8, %rd2;
	shl.b64 	%rd9, %rd1, 3;
	add.s64 	%rd10, %rd6, %rd9;
	ld.global.f64 	%fd1, [%rd10];
	add.s64 	%rd11, %rd7, %rd9;
	ld.global.f64 	%fd2, [%rd11];
	add.s64 	%rd12, %rd8, %rd9;
	ld.global.f64 	%fd3, [%rd12];
	fma.rn.f64 	%fd4, %fd1, %fd2, %fd3;
	st.global.f64 	[%rd12], %fd4;
$L__BB0_2:
	ret;

}
	// .globl	_Z14matrix_productPdS_S_m
.visible .entry _Z14matrix_productPdS_S_m(
	.param .u64 .ptr .align 1 _Z14matrix_productPdS_S_m_param_0,
	.param .u64 .ptr .align 1 _Z14matrix_productPdS_S_m_param_1,
	.param .u64 .ptr .align 1 _Z14matrix_productPdS_S_m_param_2,
	.param .u64 _Z14matrix_productPdS_S_m_param_3
)
{
	.reg .pred 	%p<10>;
	.reg .b32 	%r<10>;
	.reg .b64 	%rd<78>;
	.reg .b64 	%fd<67>;

	ld.param.u64 	%rd25, [_Z14matrix_productPdS_S_m_param_1];
	ld.param.u64 	%rd26, [_Z14matrix_productPdS_S_m_param_2];
	ld.param.u64 	%rd27, [_Z14matrix_productPdS_S_m_param_3];
	cvta.to.global.u64 	%rd1, %rd26;
	cvta.to.global.u64 	%rd2, %rd25;
	mov.u32 	%r1, %ctaid.x;
	mov.u32 	%r2, %ntid.x;
	mov.u32 	%r3, %tid.x;
	mad.lo.s32 	%r4, %r1, %r2, %r3;
	cvt.u64.u32 	%rd3, %r4;
	mov.u32 	%r5, %ctaid.y;
	mov.u32 	%r6, %ntid.y;
	mov.u32 	%r7, %tid.y;
	mad.lo.s32 	%r8, %r5, %r6, %r7;
	cvt.u64.u32 	%rd4, %r8;
	max.u64 	%rd28, %rd3, %rd4;
	setp.ge.u64 	%p1, %rd28, %rd27;
	@%p1 bra 	$L__BB1_13;
	mul.lo.s64 	%rd5, %rd27, %rd4;
	add.s64 	%rd30, %rd27, -1;
	and.b64  	%rd6, %rd27, 7;
	setp.lt.u64 	%p2, %rd30, 7;
	mov.f64 	%fd66, 0d0000000000000000;
	mov.b64 	%rd76, 0;
	@%p2 bra 	$L__BB1_4;
	and.b64  	%rd76, %rd27, -8;
	shl.b64 	%rd31, %rd3, 3;
	add.s64 	%rd73, %rd1, %rd31;
	shl.b64 	%rd9, %rd27, 6;
	shl.b64 	%rd32, %rd5, 3;
	add.s64 	%rd33, %rd32, %rd2;
	add.s64 	%rd72, %rd33, 32;
	mov.f64 	%fd66, 0d0000000000000000;
	mov.u64 	%rd74, %rd76;
$L__BB1_3:
	.pragma "nounroll";
	ld.global.f64 	%fd16, [%rd72+-32];
	ld.global.f64 	%fd17, [%rd73];
	fma.rn.f64 	%fd18, %fd16, %fd17, %fd66;
	ld.global.f64 	%fd19, [%rd72+-24];
	shl.b64 	%rd34, %rd27, 3;
	add.s64 	%rd35, %rd73, %rd34;
	ld.global.f64 	%fd20, [%rd35];
	fma.rn.f64 	%fd21, %fd19, %fd20, %fd18;
	ld.global.f64 	%fd22, [%rd72+-16];
	add.s64 	%rd36, %rd35, %rd34;
	ld.global.f64 	%fd23, [%rd36];
	fma.rn.f64 	%fd24, %fd22, %fd23, %fd21;
	ld.global.f64 	%fd25, [%rd72+-8];
	add.s64 	%rd37, %rd36, %rd34;
	ld.global.f64 	%fd26, [%rd37];
	fma.rn.f64 	%fd27, %fd25, %fd26, %fd24;
	ld.global.f64 	%fd28, [%rd72];
	add.s64 	%rd38, %rd37, %rd34;
	ld.global.f64 	%fd29, [%rd38];
	fma.rn.f64 	%fd30, %fd28, %fd29, %fd27;
	ld.global.f64 	%fd31, [%rd72+8];
	add.s64 	%rd39, %rd38, %rd34;
	ld.global.f64 	%fd32, [%rd39];
	fma.rn.f64 	%fd33, %fd31, %fd32, %fd30;
	ld.global.f64 	%fd34, [%rd72+16];
	add.s64 	%rd40, %rd39, %rd34;
	ld.global.f64 	%fd35, [%rd40];
	fma.rn.f64 	%fd36, %fd34, %fd35, %fd33;
	ld.global.f64 	%fd37, [%rd72+24];
	add.s64 	%rd41, %rd40, %rd34;
	ld.global.f64 	%fd38, [%rd41];
	fma.rn.f64 	%fd66, %fd37, %fd38, %fd36;
	add.s64 	%rd74, %rd74, -8;
	add.s64 	%rd73, %rd73, %rd9;
	add.s64 	%rd72, %rd72, 64;
	setp.ne.s64 	%p3, %rd74, 0;
	@%p3 bra 	$L__BB1_3;
$L__BB1_4:
	setp.eq.s64 	%p4, %rd6, 0;
	@%p4 bra 	$L__BB1_12;
	and.b64  	%rd18, %rd27, 3;
	setp.lt.u64 	%p5, %rd6, 4;
	@%p5 bra 	$L__BB1_7;
	add.s64 	%rd42, %rd76, %rd5;
	shl.b64 	%rd43, %rd42, 3;
	add.s64 	%rd44, %rd2, %rd43;
	ld.global.f64 	%fd40, [%rd44];
	mad.lo.s64 	%rd45, %rd76, %rd27, %rd3;
	shl.b64 	%rd46, %rd45, 3;
	add.s64 	%rd47, %rd1, %rd46;
	ld.global.f64 	%fd41, [%rd47];
	fma.rn.f64 	%fd42, %fd40, %fd41, %fd66;
	ld.global.f64 	%fd43, [%rd44+8];
	shl.b64 	%rd48, %rd27, 3;
	add.s64 	%rd49, %rd47, %rd48;
	ld.global.f64 	%fd44, [%rd49];
	fma.rn.f64 	%fd45, %fd43, %fd44, %fd42;
	ld.global.f64 	%fd46, [%rd44+16];
	add.s64 	%rd50, %rd49, %rd48;
	ld.global.f64 	%fd47, [%rd50];
	fma.rn.f64 	%fd48, %fd46, %fd47, %fd45;
	ld.global.f64 	%fd49, [%rd44+24];
	add.s64 	%rd51, %rd50, %rd48;
	ld.global.f64 	%fd50, [%rd51];
	fma.rn.f64 	%fd66, %fd49, %fd50, %fd48;
	add.s64 	%rd76, %rd76, 4;
$L__BB1_7:
	setp.eq.s64 	%p6, %rd18, 0;
	@%p6 bra 	$L__BB1_12;
	setp.eq.s64 	%p7, %rd18, 1;
	@%p7 bra 	$L__BB1_10;
	add.s64 	%rd52, %rd76, %rd5;
	shl.b64 	%rd53, %rd52, 3;
	add.s64 	%rd54, %rd2, %rd53;
	ld.global.f64 	%fd52, [%rd54];
	mad.lo.s64 	%rd55, %rd76, %rd27, %rd3;
	shl.b64 	%rd56, %rd55, 3;
	add.s64 	%rd57, %rd1, %rd56;
	ld.global.f64 	%fd53, [%rd57];
	fma.rn.f64 	%fd54, %fd52, %fd53, %fd66;
	ld.global.f64 	%fd55, [%rd54+8];
	shl.b64 	%rd58, %rd27, 3;
	add.s64 	%rd59, %rd57, %rd58;
	ld.global.f64 	%fd56, [%rd59];
	fma.rn.f64 	%fd66, %fd55, %fd56, %fd54;
	add.s64 	%rd76, %rd76, 2;
$L__BB1_10:
	and.b64  	%rd60, %rd27, 1;
	setp.eq.b64 	%p8, %rd60, 1;
	not.pred 	%p9, %p8;
	@%p9 bra 	$L__BB1_12;
	add.s64 	%rd61, %rd76, %rd5;
	shl.b64 	%rd62, %rd61, 3;
	add.s64 	%rd63, %rd2, %rd62;
	ld.global.f64 	%fd57, [%rd63];
	mad.lo.s64 	%rd64, %rd76, %rd27, %rd3;
	shl.b64 	%rd65, %rd64, 3;
	add.s64 	%rd66, %rd1, %rd65;
	ld.global.f64 	%fd58, [%rd66];
	fma.rn.f64 	%fd66, %fd57, %fd58, %fd66;
$L__BB1_12:
	ld.param.u64 	%rd71, [_Z14matrix_productPdS_S_m_param_0];
	add.s64 	%rd67, %rd5, %rd3;
	cvta.to.global.u64 	%rd68, %rd71;
	shl.b64 	%rd69, %rd67, 3;
	add.s64 	%rd70, %rd68, %rd69;
	st.global.f64 	[%rd70], %fd66;
$L__BB1_13:
	ret;

}


// ===== COMPILED SASS (sm_100) =====

	.target	sm_100

	.elftype	@"ET_EXEC"


//--------------------- .note.nv.tkinfo           --------------------------
	.section	.note.nv.tkinfo,"",@"SHT_NOTE"
	.sectionflags	@"SHF_NOTE_NV_TKINFO"
	.tkinfo
        /*0018*/ 	.word	0x00000002
        /*0030*/ 	.string	""
        /*0030*/ 	.string	"ptxas"
        /*0030*/ 	.string	"Cuda compilation tools, release 13.0, V13.0.88"
        /*0030*/ 	.string	"Build cuda_13.0.r13.0/compiler.36424714_0"
        /*0030*/ 	.string	"-arch sm_100 -m 64 "



//--------------------- .note.nv.cuinfo           --------------------------
	.section	.note.nv.cuinfo,"",@"SHT_NOTE"
	.sectionflags	@"SHF_NOTE_NV_CUINFO"
        /*0018*/ 	.short	0x0002
        /*001a*/ 	.short	0x0064
        /*001c*/ 	.short	0x0082
	.zero		2


//--------------------- .nv.info                  --------------------------
	.section	.nv.info,"",@"SHT_CUDA_INFO"
	.align	4


	//----- nvinfo : EIATTR_REGCOUNT
	.align		4
        /*0000*/ 	.byte	0x04, 0x2f
        /*0002*/ 	.short	(.L_1 - .L_0)
	.align		4
.L_0:
        /*0004*/ 	.word	index@(_Z13inner_productPdPKdS1_m)
        /*0008*/ 	.word	0x0000000e


	//----- nvinfo : EIATTR_FRAME_SIZE
	.align		4
.L_1:
        /*000c*/ 	.byte	0x04, 0x11
        /*000e*/ 	.short	(.L_3 - .L_2)
	.align		4
.L_2:
        /*0010*/ 	.word	index@(_Z13inner_productPdPKdS1_m)
        /*0014*/ 	.word	0x00000000


	//----- nvinfo : EIATTR_REGCOUNT
	.align		4
.L_3:
        /*0018*/ 	.byte	0x04, 0x2f
        /*001a*/ 	.short	(.L_5 - .L_4)
	.align		4
.L_4:
        /*001c*/ 	.word	index@(_Z14matrix_productPdS_S_m)
        /*0020*/ 	.word	0x00000020


	//----- nvinfo : EIATTR_FRAME_SIZE
	.align		4
.L_5:
        /*0024*/ 	.byte	0x04, 0x11
        /*0026*/ 	.short	(.L_7 - .L_6)
	.align		4
.L_6:
        /*0028*/ 	.word	index@(_Z14matrix_productPdS_S_m)
        /*002c*/ 	.word	0x00000000


	//----- nvinfo : EIATTR_MIN_STACK_SIZE
	.align		4
.L_7:
        /*0030*/ 	.byte	0x04, 0x12
        /*0032*/ 	.short	(.L_9 - .L_8)
	.align		4
.L_8:
        /*0034*/ 	.word	index@(_Z14matrix_productPdS_S_m)
        /*0038*/ 	.word	0x00000000


	//----- nvinfo : EIATTR_MIN_STACK_SIZE
	.align		4
.L_9:
        /*003c*/ 	.byte	0x04, 0x12
        /*003e*/ 	.short	(.L_11 - .L_10)
	.align		4
.L_10:
        /*0040*/ 	.word	index@(_Z13inner_productPdPKdS1_m)
        /*0044*/ 	.word	0x00000000
.L_11:


//--------------------- .nv.compat                --------------------------
	.section	.nv.compat,"",@"SHT_CUDA_COMPAT_INFO"
	.align	4
        /*0000*/ 	.byte	0x02, 0x09, 0x00, 0x00, 0x02, 0x02, 0x01, 0x00, 0x02, 0x05, 0x05, 0x00, 0x03, 0x07, 0x01, 0x01
        /*0010*/ 	.byte	0x02, 0x03, 0x00, 0x00, 0x02, 0x06, 0x01, 0x00, 0x04, 0x0b, 0x08, 0x00, 0x01, 0x00, 0x00, 0x00
        /*0020*/ 	.byte	0x00, 0x00, 0x00, 0x00


//--------------------- .nv.info._Z14matrix_productPdS_S_m --------------------------
	.section	.nv.info._Z14matrix_productPdS_S_m,"",@"SHT_CUDA_INFO"
	.sectionflags	@""
	.align	4


	//----- nvinfo : EIATTR_CUDA_API_VERSION
	.align		4
        /*0000*/ 	.byte	0x04, 0x37
        /*0002*/ 	.short	(.L_13 - .L_12)
.L_12:
        /*0004*/ 	.word	0x00000082


	//----- nvinfo : EIATTR_KPARAM_INFO
	.align		4
.L_13:
        /*0008*/ 	.byte	0x04, 0x17
        /*000a*/ 	.short	(.L_15 - .L_14)
.L_14:
        /*000c*/ 	.word	0x00000000
        /*0010*/ 	.short	0x0003
        /*0012*/ 	.short	0x0018
        /*0014*/ 	.byte	0x00, 0xf0, 0x21, 0x00


	//----- nvinfo : EIATTR_KPARAM_INFO
	.align		4
.L_15:
        /*0018*/ 	.byte	0x04, 0x17
        /*001a*/ 	.short	(.L_17 - .L_16)
.L_16:
        /*001c*/ 	.word	0x00000000
        /*0020*/ 	.short	0x0002
        /*0022*/ 	.short	0x0010
        /*0024*/ 	.byte	0x00, 0xf5, 0x21, 0x00


	//----- nvinfo : EIATTR_KPARAM_INFO
	.align		4
.L_17:
        /*0028*/ 	.byte	0x04, 0x17
        /*002a*/ 	.short	(.L_19 - .L_18)
.L_18:
        /*002c*/ 	.word	0x00000000
        /*0030*/ 	.short	0x0001
        /*0032*/ 	.short	0x0008
        /*0034*/ 	.byte	0x00, 0xf5, 0x21, 0x00


	//----- nvinfo : EIATTR_KPARAM_INFO
	.align		4
.L_19:
        /*0038*/ 	.byte	0x04, 0x17
        /*003a*/ 	.short	(.L_21 - .L_20)
.L_20:
        /*003c*/ 	.word	0x00000000
        /*0040*/ 	.short	0x0000
        /*0042*/ 	.short	0x0000
        /*0044*/ 	.byte	0x00, 0xf5, 0x21, 0x00


	//----- nvinfo : EIATTR_SPARSE_MMA_MASK
	.align		4
.L_21:
        /*0048*/ 	.byte	0x03, 0x50
        /*004a*/ 	.short	0x0000


	//----- nvinfo : EIATTR_MAXREG_COUNT
	.align		4
        /*004c*/ 	.byte	0x03, 0x1b
        /*004e*/ 	.short	0x00ff


	//----- nvinfo : EIATTR_MERCURY_ISA_VERSION
	.align		4
        /*0050*/ 	.byte	0x03, 0x5f
        /*0052*/ 	.short	0x0101


	//----- nvinfo : EIATTR_VRC_CTA_INIT_COUNT
	.align		4
        /*0054*/ 	.byte	0x02, 0x4a
	.zero		1
	.zero		1


	//----- nvinfo : EIATTR_EXIT_INSTR_OFFSETS
	.align		4
        /*0058*/ 	.byte	0x04, 0x1c
        /*005a*/ 	.short	(.L_23 - .L_22)


	//   ....[0]....
.L_22:
        /*005c*/ 	.word	0x000000f0


	//   ....[1]....
        /*0060*/ 	.word	0x00000c30


	//----- nvinfo : EIATTR_CBANK_PARAM_SIZE
	.align		4
.L_23:
        /*0064*/ 	.byte	0x03, 0x19
        /*0066*/ 	.short	0x0020


	//----- nvinfo : EIATTR_PARAM_CBANK
	.align		4
        /*0068*/ 	.byte	0x04, 0x0a
        /*006a*/ 	.short	(.L_25 - .L_24)
	.align		4
.L_24:
        /*006c*/ 	.word	index@(.nv.constant0._Z14matrix_productPdS_S_m)
        /*0070*/ 	.short	0x0380
        /*0072*/ 	.short	0x0020


	//----- nvinfo : EIATTR_SW_WAR
	.align		4
.L_25:
        /*0074*/ 	.byte	0x04, 0x36
        /*0076*/ 	.short	(.L_27 - .L_26)
.L_26:
        /*0078*/ 	.word	0x00000008
.L_27:


//--------------------- .nv.info._Z13inner_productPdPKdS1_m --------------------------
	.section	.nv.info._Z13inner_productPdPKdS1_m,"",@"SHT_CUDA_INFO"
	.sectionflags	@""
	.align	4


	//----- nvinfo : EIATTR_CUDA_API_VERSION
	.align		4
        /*0000*/ 	.byte	0x04, 0x37
        /*0002*/ 	.short	(.L_29 - .L_28)
.L_28:
        /*0004*/ 	.word	0x00000082


	//----- nvinfo : EIATTR_KPARAM_INFO
	.align		4
.L_29:
        /*0008*/ 	.byte	0x04, 0x17
        /*000a*/ 	.short	(.L_31 - .L_30)
.L_30:
        /*000c*/ 	.word	0x00000000
        /*0010*/ 	.short	0x0003
        /*0012*/ 	.short	0x0018
        /*0014*/ 	.byte	0x00, 0xf0, 0x21, 0x00


	//----- nvinfo : EIATTR_KPARAM_INFO
	.align		4
.L_31:
        /*0018*/ 	.byte	0x04, 0x17
        /*001a*/ 	.short	(.L_33 - .L_32)
.L_32:
        /*001c*/ 	.word	0x00000000
        /*0020*/ 	.short	0x0002
        /*0022*/ 	.short	0x0010
        /*0024*/ 	.byte	0x00, 0xf5, 0x21, 0x00


	//----- nvinfo : EIATTR_KPARAM_INFO
	.align		4
.L_33:
        /*0028*/ 	.byte	0x04, 0x17
        /*002a*/ 	.short	(.L_35 - .L_34)
.L_34:
        /*002c*/ 	.word	0x00000000
        /*0030*/ 	.short	0x0001
        /*0032*/ 	.short	0x0008
        /*0034*/ 	.byte	0x00, 0xf5, 0x21, 0x00


	//----- nvinfo : EIATTR_KPARAM_INFO
	.align		4
.L_35:
        /*0038*/ 	.byte	0x04, 0x17
        /*003a*/ 	.short	(.L_37 - .L_36)
.L_36:
        /*003c*/ 	.word	0x00000000
        /*0040*/ 	.short	0x0000
        /*0042*/ 	.short	0x0000
        /*0044*/ 	.byte	0x00, 0xf5, 0x21, 0x00


	//----- nvinfo : EIATTR_SPARSE_MMA_MASK
	.align		4
.L_37:
        /*0048*/ 	.byte	0x03, 0x50
        /*004a*/ 	.short	0x0000


	//----- nvinfo : EIATTR_MAXREG_COUNT
	.align		4
        /*004c*/ 	.byte	0x03, 0x1b
        /*004e*/ 	.short	0x00ff


	//----- nvinfo : EIATTR_MERCURY_ISA_VERSION
	.align		4
        /*0050*/ 	.byte	0x03, 0x5f
        /*0052*/ 	.short	0x0101


	//----- nvinfo : EIATTR_VRC_CTA_INIT_COUNT
	.align		4
        /*0054*/ 	.byte	0x02, 0x4a
	.zero		1
	.zero		1


	//----- nvinfo : EIATTR_EXIT_INSTR_OFFSETS
	.align		4
        /*0058*/ 	.byte	0x04, 0x1c
        /*005a*/ 	.short	(.L_39 - .L_38)


	//   ....[0]....
.L_38:
        /*005c*/ 	.word	0x00000080


	//   ....[1]....
        /*0060*/ 	.word	0x00000190


	//----- nvinfo : EIATTR_CBANK_PARAM_SIZE
	.align		4
.L_39:
        /*0064*/ 	.byte	0x03, 0x19
        /*0066*/ 	.short	0x0020


	//----- nvinfo : EIATTR_PARAM_CBANK
	.align		4
        /*0068*/ 	.byte	0x04, 0x0a
        /*006a*/ 	.short	(.L_41 - .L_40)
	.align		4
.L_40:
        /*006c*/ 	.word	index@(.nv.constant0._Z13inner_productPdPKdS1_m)
        /*0070*/ 	.short	0x0380
        /*0072*/ 	.short	0x0020


	//----- nvinfo : EIATTR_SW_WAR
	.align		4
.L_41:
        /*0074*/ 	.byte	0x04, 0x36
        /*0076*/ 	.short	(.L_43 - .L_42)
.L_42:
        /*0078*/ 	.word	0x00000008
.L_43:


//--------------------- .nv.callgraph             --------------------------
	.section	.nv.callgraph,"",@"SHT_CUDA_CALLGRAPH"
	.align	4
	.sectionentsize	8
	.align		4
        /*0000*/ 	.word	0x00000000
	.align		4
        /*0004*/ 	.word	0xffffffff
	.align		4
        /*0008*/ 	.word	0x00000000
	.align		4
        /*000c*/ 	.word	0xfffffffe
	.align		4
        /*0010*/ 	.word	0x00000000
	.align		4
        /*0014*/ 	.word	0xfffffffd
	.align		4
        /*0018*/ 	.word	0x00000000
	.align		4
        /*001c*/ 	.word	0xfffffffc


//--------------------- .text._Z14matrix_productPdS_S_m --------------------------
	.section	.text._Z14matrix_productPdS_S_m,"ax",@progbits
	.align	128
        .global         _Z14matrix_productPdS_S_m
        .type           _Z14matrix_productPdS_S_m,@function
        .size           _Z14matrix_productPdS_S_m,(.L_x_7 - _Z14matrix_productPdS_S_m)
        .other          _Z14matrix_productPdS_S_m,@"STO_CUDA_ENTRY STV_DEFAULT"
_Z14matrix_productPdS_S_m:
.text._Z14matrix_productPdS_S_m:
[----:B------:R-:W-:Y:S01]  /*0000*/  LDC R1, c[0x0][0x37c] ;  /* 0x0000df00ff017b82 */ /* 0x000fe20000000800 */
[----:B------:R-:W0:Y:S07]  /*0010*/  S2R R9, SR_TID.X ;  /* 0x0000000000097919 */ /* 0x000e2e0000002100 */
[----:B------:R-:W0:Y:S01]  /*0020*/  LDC R8, c[0x0][0x360] ;  /* 0x0000d800ff087b82 */ /* 0x000e220000000800 */
[----:B------:R-:W1:Y:S07]  /*0030*/  S2R R0, SR_TID.Y ;  /* 0x0000000000007919 */ /* 0x000e6e0000002200 */
[----:B------:R-:W0:Y:S08]  /*0040*/  S2UR UR4, SR_CTAID.X ;  /* 0x00000000000479c3 */ /* 0x000e300000002500 */
[----:B------:R-:W1:Y:S08]  /*0050*/  S2UR UR5, SR_CTAID.Y ;  /* 0x00000000000579c3 */ /* 0x000e700000002600 */
[----:B------:R-:W1:Y:S08]  /*0060*/  LDC R3, c[0x0][0x364] ;  /* 0x0000d900ff037b82 */ /* 0x000e700000000800 */
[----:B------:R-:W2:Y:S01]  /*0070*/  LDC.64 R10, c[0x0][0x398] ;  /* 0x0000e600ff0a7b82 */ /* 0x000ea20000000a00 */
[----:B0-----:R-:W-:-:S02]  /*0080*/  IMAD R8, R8, UR4, R9 ;  /* 0x0000000408087c24 */ /* 0x001fc4000f8e0209 */
[----:B-1----:R-:W-:-:S05]  /*0090*/  IMAD R3, R3, UR5, R0 ;  /* 0x0000000503037c24 */ /* 0x002fca000f8e0200 */
[----:B------:R-:W-:-:S04]  /*00a0*/  ISETP.GT.U32.AND P0, PT, R8, R3, PT ;  /* 0x000000030800720c */ /* 0x000fc80003f04070 */
[----:B------:R-:W-:-:S04]  /*00b0*/  ISETP.GT.U32.AND.EX P0, PT, RZ, RZ, PT, P0 ;  /* 0x000000ffff00720c */ /* 0x000fc80003f04100 */
[----:B------:R-:W-:-:S04]  /*00c0*/  SEL R5, R8, R3, P0 ;  /* 0x0000000308057207 */ /* 0x000fc80000000000 */
[----:B--2---:R-:W-:-:S04]  /*00d0*/  ISETP.GE.U32.AND P0, PT, R5, R10, PT ;  /* 0x0000000a0500720c */ /* 0x004fc80003f06070 */
[----:B------:R-:W-:-:S13]  /*00e0*/  ISETP.GE.U32.AND.EX P0, PT, RZ, R11, PT, P0 ;  /* 0x0000000bff00720c */ /* 0x000fda0003f06100 */
[----:B------:R-:W-:Y:S05]  /*00f0*/  @P0 EXIT ;  /* 0x000000000000094d */ /* 0x000fea0003800000 */
[C---:B------:R-:W-:Y:S01]  /*0100*/  IADD3 R0, P0, PT, R10.reuse, -0x1, RZ ;  /* 0xffffffff0a007810 */ /* 0x040fe20007f1e0ff */
[----:B------:R-:W-:Y:S01]  /*0110*/  IMAD.WIDE.U32 R6, R3, R10, RZ ;  /* 0x0000000a03067225 */ /* 0x000fe200078e00ff */
[----:B------:R-:W-:Y:S01]  /*0120*/  LOP3.LUT R4, R10, 0x7, RZ, 0xc0, !PT ;  /* 0x000000070a047812 */ /* 0x000fe200078ec0ff */
[----:B------:R-:W0:Y:S01]  /*0130*/  LDCU.64 UR4, c[0x0][0x358] ;  /* 0x00006b00ff0477ac */ /* 0x000e220008000a00 */
[----:B------:R-:W-:Y:S01]  /*0140*/  ISETP.GE.U32.AND P1, PT, R0, 0x7, PT ;  /* 0x000000070000780c */ /* 0x000fe20003f26070 */
[----:B------:R-:W-:Y:S01]  /*0150*/  IMAD.MOV.U32 R5, RZ, RZ, RZ ;  /* 0x000000ffff057224 */ /* 0x000fe200078e00ff */
[----:B------:R-:W-:Y:S01]  /*0160*/  IADD3.X R0, PT, PT, R11, -0x1, RZ, P0, !PT ;  /* 0xffffffff0b007810 */ /* 0x000fe200007fe4ff */
[----:B------:R-:W-:Y:S01]  /*0170*/  IMAD.MOV.U32 R25, RZ, RZ, RZ ;  /* 0x000000ffff197224 */ /* 0x000fe200078e00ff */
[----:B------:R-:W-:Y:S02]  /*0180*/  ISETP.NE.U32.AND P0, PT, R4, RZ, PT ;  /* 0x000000ff0400720c */ /* 0x000fe40003f05070 */
[----:B------:R-:W-:-:S02]  /*0190*/  CS2R R20, SRZ ;  /* 0x0000000000147805 */ /* 0x000fc4000001ff00 */
[----:B------:R-:W-:Y:S01]  /*01a0*/  ISETP.GE.U32.AND.EX P1, PT, R0, RZ, PT, P1 ;  /* 0x000000ff0000720c */ /* 0x000fe20003f26110 */
[----:B------:R-:W-:Y:S01]  /*01b0*/  IMAD R24, R3, R11, R7 ;  /* 0x0000000b03187224 */ /* 0x000fe200078e0207 */
[----:B------:R-:W-:-:S11]  /*01c0*/  ISETP.NE.AND.EX P0, PT, RZ, RZ, PT, P0 ;  /* 0x000000ffff00720c */ /* 0x000fd60003f05300 */
[----:B0-----:R-:W-:Y:S05]  /*01d0*/  @!P1 BRA `(.L_x_0) ;  /* 0x00000004000c9947 */ /* 0x001fea0003800000 */
[----:B------:R-:W0:Y:S01]  /*01e0*/  LDCU.64 UR6, c[0x0][0x390] ;  /* 0x00007200ff0677ac */ /* 0x000e220008000a00 */
[----:B------:R-:W1:Y:S01]  /*01f0*/  LDC R25, c[0x0][0x39c] ;  /* 0x0000e700ff197b82 */ /* 0x000e620000000800 */
[C---:B------:R-:W-:Y:S01]  /*0200*/  LOP3.LUT R5, R10.reuse, 0xfffffff8, RZ, 0xc0, !PT ;  /* 0xfffffff80a057812 */ /* 0x040fe200078ec0ff */
[C---:B------:R-:W-:Y:S01]  /*0210*/  IMAD.SHL.U32 R29, R10.reuse, 0x8, RZ ;  /* 0x000000080a1d7824 */ /* 0x040fe200078e00ff */
[----:B------:R-:W2:Y:S01]  /*0220*/  LDCU.64 UR8, c[0x0][0x388] ;  /* 0x00007100ff0877ac */ /* 0x000ea20008000a00 */
[C-C-:B------:R-:W-:Y:S02]  /*0230*/  SHF.L.U64.HI R26, R10.reuse, 0x6, R11.reuse ;  /* 0x000000060a1a7819 */ /* 0x140fe4000001020b */
[----:B------:R-:W-:Y:S02]  /*0240*/  CS2R R20, SRZ ;  /* 0x0000000000147805 */ /* 0x000fe4000001ff00 */
[----:B------:R-:W-:Y:S01]  /*0250*/  SHF.L.U64.HI R28, R10, 0x3, R11 ;  /* 0x000000030a1c7819 */ /* 0x000fe2000001020b */
[----:B------:R-:W-:Y:S01]  /*0260*/  IMAD.MOV.U32 R3, RZ, RZ, R5 ;  /* 0x000000ffff037224 */ /* 0x000fe200078e0005 */
[----:B0-----:R-:W-:-:S02]  /*0270*/  LEA R0, P1, R8, UR6, 0x3 ;  /* 0x0000000608007c11 */ /* 0x001fc4000f8218ff */
[----:B--2---:R-:W-:Y:S02]  /*0280*/  LEA R14, P2, R6, UR8, 0x3 ;  /* 0x00000008060e7c11 */ /* 0x004fe4000f8418ff */
[----:B------:R-:W-:Y:S01]  /*0290*/  LEA.HI.X R27, R8, UR7, RZ, 0x3, P1 ;  /* 0x00000007081b7c11 */ /* 0x000fe200088f1cff */
[----:B-1----:R-:W-:Y:S01]  /*02a0*/  IMAD.MOV.U32 R2, RZ, RZ, R25 ;  /* 0x000000ffff027224 */ /* 0x002fe200078e0019 */
[----:B------:R-:W-:Y:S02]  /*02b0*/  LEA.HI.X R15, R6, UR9, R24, 0x3, P2 ;  /* 0x00000009060f7c11 */ /* 0x000fe400090f1c18 */
[----:B------:R-:W-:-:S05]  /*02c0*/  IADD3 R14, P1, PT, R14, 0x20, RZ ;  /* 0x000000200e0e7810 */ /* 0x000fca0007f3e0ff */
[----:B------:R-:W-:-:S08]  /*02d0*/  IMAD.X R15, RZ, RZ, R15, P1 ;  /* 0x000000ffff0f7224 */ /* 0x000fd000008e060f */
.L_x_1:
[----:B------:R-:W-:Y:S02]  /*02e0*/  IMAD.MOV.U32 R12, RZ, RZ, R14 ;  /* 0x000000ffff0c7224 */ /* 0x000fe400078e000e */
[----:B------:R-:W-:Y:S02]  /*02f0*/  IMAD.MOV.U32 R13, RZ, RZ, R15 ;  /* 0x000000ffff0d7224 */ /* 0x000fe400078e000f */
[----:B------:R-:W-:Y:S02]  /*0300*/  IMAD.MOV.U32 R14, RZ, RZ, R0 ;  /* 0x000000ffff0e7224 */ /* 0x000fe400078e0000 */
[----:B------:R-:W-:-:S05]  /*0310*/  IMAD.MOV.U32 R15, RZ, RZ, R27 ;  /* 0x000000ffff0f7224 */ /* 0x000fca00078e001b */
[----:B------:R-:W2:Y:S04]  /*0320*/  LDG.E.64 R16, desc[UR4][R14.64] ;  /* 0x000000040e107981 */ /* 0x000ea8000c1e1b00 */
[----:B------:R-:W2:Y:S01]  /*0330*/  LDG.E.64 R14, desc[UR4][R12.64+-0x20] ;  /* 0xffffe0040c0e7981 */ /* 0x000ea2000c1e1b00 */
[----:B------:R-:W-:-:S05]  /*0340*/  IADD3 R22, P1, PT, R0, R29, RZ ;  /* 0x0000001d00167210 */ /* 0x000fca0007f3e0ff */
[----:B------:R-:W-:-:S05]  /*0350*/  IMAD.X R23, R27, 0x1, R28, P1 ;  /* 0x000000011b177824 */ /* 0x000fca00008e061c */
[----:B------:R-:W3:Y:S01]  /*0360*/  LDG.E.64 R18, desc[UR4][R22.64] ;  /* 0x0000000416127981 */ /* 0x000ee2000c1e1b00 */
[----:B--2---:R-:W-:-:S03]  /*0370*/  DFMA R16, R14, R16, R20 ;  /* 0x000000100e10722b */ /* 0x004fc60000000014 */
[----:B------:R-:W3:Y:S01]  /*0380*/  LDG.E.64 R14, desc[UR4][R12.64+-0x18] ;  /* 0xffffe8040c0e7981 */ /* 0x000ee2000c1e1b00 */
[----:B------:R-:W-:-:S05]  /*0390*/  IADD3 R20, P1, PT, R22, R29, RZ ;  /* 0x0000001d16147210 */ /* 0x000fca0007f3e0ff */
[----:B------:R-:W-:Y:S01]  /*03a0*/  IMAD.X R21, R23, 0x1, R28, P1 ;  /* 0x0000000117157824 */ /* 0x000fe200008e061c */
[----:B---3--:R-:W-:-:S04]  /*03b0*/  DFMA R18, R14, R18, R16 ;  /* 0x000000120e12722b */ /* 0x008fc80000000010 */
[----:B------:R0:W2:Y:S04]  /*03c0*/  LDG.E.64 R16, desc[UR4][R20.64] ;  /* 0x0000000414107981 */ /* 0x0000a8000c1e1b00 */
[----:B------:R-:W2:Y:S01]  /*03d0*/  LDG.E.64 R14, desc[UR4][R12.64+-0x10] ;  /* 0xfffff0040c0e7981 */ /* 0x000ea2000c1e1b00 */
[----:B0-----:R-:W-:-:S05]  /*03e0*/  IADD3 R20, P1, PT, R20, R29, RZ ;  /* 0x0000001d14147210 */ /* 0x001fca0007f3e0ff */
[----:B------:R-:W-:Y:S01]  /*03f0*/  IMAD.X R21, R21, 0x1, R28, P1 ;  /* 0x0000000115157824 */ /* 0x000fe200008e061c */
[----:B--2---:R-:W-:-:S04]  /*0400*/  DFMA R16, R14, R16, R18 ;  /* 0x000000100e10722b */ /* 0x004fc80000000012 */
[----:B------:R0:W2:Y:S04]  /*0410*/  LDG.E.64 R18, desc[UR4][R20.64] ;  /* 0x0000000414127981 */ /* 0x0000a8000c1e1b00 */
[----:B------:R-:W2:Y:S01]  /*0420*/  LDG.E.64 R14, desc[UR4][R12.64+-0x8] ;  /* 0xfffff8040c0e7981 */ /* 0x000ea2000c1e1b00 */
[----:B------:R-:W-:-:S05]  /*0430*/  IADD3 R22, P1, PT, R20, R29, RZ ;  /* 0x0000001d14167210 */ /* 0x000fca0007f3e0ff */
[----:B------:R-:W-:Y:S01]  /*0440*/  IMAD.X R23, R21, 0x1, R28, P1 ;  /* 0x0000000115177824 */ /* 0x000fe200008e061c */
[----:B0-----:R-:W-:Y:S01]  /*0450*/  IADD3 R20, P1, PT, R22, R29, RZ ;  /* 0x0000001d16147210 */ /* 0x001fe20007f3e0ff */
[----:B--2---:R-:W-:-:S03]  /*0460*/  DFMA R18, R14, R18, R16 ;  /* 0x000000120e12722b */ /* 0x004fc60000000010 */
[----:B------:R-:W2:Y:S04]  /*0470*/  LDG.E.64 R14, desc[UR4][R22.64] ;  /* 0x00000004160e7981 */ /* 0x000ea8000c1e1b00 */
[----:B------:R-:W2:Y:S01]  /*0480*/  LDG.E.64 R16, desc[UR4][R12.64] ;  /* 0x000000040c107981 */ /* 0x000ea2000c1e1b00 */
[----:B------:R-:W-:-:S03]  /*0490*/  IMAD.X R21, R23, 0x1, R28, P1 ;  /* 0x0000000117157824 */ /* 0x000fc600008e061c */
[----:B------:R-:W3:Y:S01]  /*04a0*/  LDG.E.64 R22, desc[UR4][R12.64+0x10] ;  /* 0x000010040c167981 */ /* 0x000ee2000c1e1b00 */
[----:B--2---:R-:W-:-:S03]  /*04b0*/  DFMA R18, R16, R14, R18 ;  /* 0x0000000e1012722b */ /* 0x004fc60000000012 */
[----:B------:R-:W2:Y:S04]  /*04c0*/  LDG.E.64 R14, desc[UR4][R20.64] ;  /* 0x00000004140e7981 */ /* 0x000ea8000c1e1b00 */
[----:B------:R-:W2:Y:S02]  /*04d0*/  LDG.E.64 R16, desc[UR4][R12.64+0x8] ;  /* 0x000008040c107981 */ /* 0x000ea4000c1e1b00 */
[----:B--2---:R-:W-:Y:S01]  /*04e0*/  DFMA R14, R16, R14, R18 ;  /* 0x0000000e100e722b */ /* 0x004fe20000000012 */
[----:B------:R-:W-:-:S05]  /*04f0*/  IADD3 R16, P1, PT, R20, R29, RZ ;  /* 0x0000001d14107210 */ /* 0x000fca0007f3e0ff */
[----:B------:R-:W-:Y:S01]  /*0500*/  IMAD.X R17, R21, 0x1, R28, P1 ;  /* 0x0000000115117824 */ /* 0x000fe200008e061c */
[----:B------:R-:W-:-:S04]  /*0510*/  IADD3 R18, P1, PT, R16, R29, RZ ;  /* 0x0000001d10127210 */ /* 0x000fc80007f3e0ff */
[----:B------:R-:W3:Y:S01]  /*0520*/  LDG.E.64 R20, desc[UR4][R16.64] ;  /* 0x0000000410147981 */ /* 0x000ee2000c1e1b00 */
[----:B------:R-:W-:-:S06]  /*0530*/  IMAD.X R19, R17, 0x1, R28, P1 ;  /* 0x0000000111137824 */ /* 0x000fcc00008e061c */
[----:B------:R-:W2:Y:S04]  /*0540*/  LDG.E.64 R18, desc[UR4][R18.64] ;  /* 0x0000000412127981 */ /* 0x000ea8000c1e1b00 */
[----:B------:R-:W2:Y:S01]  /*0550*/  LDG.E.64 R16, desc[UR4][R12.64+0x18] ;  /* 0x000018040c107981 */ /* 0x000ea2000c1e1b00 */
[----:B------:R-:W-:-:S04]  /*0560*/  IADD3 R3, P1, PT, R3, -0x8, RZ ;  /* 0xfffffff803037810 */ /* 0x000fc80007f3e0ff */
[----:B------:R-:W-:Y:S02]  /*0570*/  IADD3.X R2, PT, PT, R2, -0x1, RZ, P1, !PT ;  /* 0xffffffff02027810 */ /* 0x000fe40000ffe4ff */
[----:B------:R-:W-:-:S04]  /*0580*/  ISETP.NE.U32.AND P1, PT, R3, RZ, PT ;  /* 0x000000ff0300720c */ /* 0x000fc80003f25070 */
[----:B------:R-:W-:Y:S02]  /*0590*/  ISETP.NE.AND.EX P1, PT, R2, RZ, PT, P1 ;  /* 0x000000ff0200720c */ /* 0x000fe40003f25310 */
[----:B------:R-:W-:-:S05]  /*05a0*/  LEA R0, P2, R10, R0, 0x6 ;  /* 0x000000000a007211 */ /* 0x000fca00078430ff */
[----:B------:R-:W-:Y:S01]  /*05b0*/  IMAD.X R27, R27, 0x1, R26, P2 ;  /* 0x000000011b1b7824 */ /* 0x000fe200010e061a */
[----:B---3--:R-:W-:Y:S01]  /*05c0*/  DFMA R20, R22, R20, R14 ;  /* 0x000000141614722b */ /* 0x008fe2000000000e */
[----:B------:R-:W-:-:S05]  /*05d0*/  IADD3 R14, P3, PT, R12, 0x40, RZ ;  /* 0x000000400c0e7810 */ /* 0x000fca0007f7e0ff */
[----:B------:R-:W-:Y:S02]  /*05e0*/  IMAD.X R15, RZ, RZ, R13, P3 ;  /* 0x000000ffff0f7224 */ /* 0x000fe400018e060d */
[----:B--2---:R-:W-:Y:S01]  /*05f0*/  DFMA R20, R16, R18, R20 ;  /* 0x000000121014722b */ /* 0x004fe20000000014 */
[----:B------:R-:W-:Y:S10]  /*0600*/  @P1 BRA `(.L_x_1) ;  /* 0xfffffffc00341947 */ /* 0x000ff4000383ffff */
.L_x_0:
[----:B------:R-:W-:Y:S05]  /*0610*/  @!P0 BRA `(.L_x_2) ;  /* 0x00000004006c8947 */ /* 0x000fea0003800000 */
[----:B------:R-:W-:Y:S02]  /*0620*/  ISETP.GE.U32.AND P1, PT, R4, 0x4, PT ;  /* 0x000000040400780c */ /* 0x000fe40003f26070 */
[----:B------:R-:W-:Y:S02]  /*0630*/  LOP3.LUT R0, R10, 0x3, RZ, 0xc0, !PT ;  /* 0x000000030a007812 */ /* 0x000fe400078ec0ff */
[----:B------:R-:W-:Y:S02]  /*0640*/  ISETP.GE.U32.AND.EX P1, PT, RZ, RZ, PT, P1 ;  /* 0x000000ffff00720c */ /* 0x000fe40003f26110 */
[----:B------:R-:W-:-:S04]  /*0650*/  ISETP.NE.U32.AND P0, PT, R0, RZ, PT ;  /* 0x000000ff0000720c */ /* 0x000fc80003f05070 */
[----:B------:R-:W-:-:S07]  /*0660*/  ISETP.NE.AND.EX P0, PT, RZ, RZ, PT, P0 ;  /* 0x000000ffff00720c */ /* 0x000fce0003f05300 */
[----:B------:R-:W-:Y:S06]  /*0670*/  @!P1 BRA `(.L_x_3) ;  /* 0x0000000000909947 */ /* 0x000fec0003800000 */
[----:B------:R-:W0:Y:S01]  /*0680*/  LDCU.64 UR6, c[0x0][0x388] ;  /* 0x00007100ff0677ac */ /* 0x000e220008000a00 */
[----:B------:R-:W-:Y:S01]  /*0690*/  IMAD R12, R25, R10, RZ ;  /* 0x0000000a190c7224 */ /* 0x000fe200078e02ff */
[C---:B------:R-:W-:Y:S01]  /*06a0*/  IADD3 R4, P1, PT, R5.reuse, R6, RZ ;  /* 0x0000000605047210 */ /* 0x040fe20007f3e0ff */
[----:B------:R-:W-:Y:S01]  /*06b0*/  IMAD.MOV.U32 R9, RZ, RZ, RZ ;  /* 0x000000ffff097224 */ /* 0x000fe200078e00ff */
[----:B------:R-:W1:Y:S01]  /*06c0*/  LDCU.64 UR8, c[0x0][0x390] ;  /* 0x00007200ff0877ac */ /* 0x000e620008000a00 */
[C---:B------:R-:W-:Y:S02]  /*06d0*/  IMAD R15, R5.reuse, R11, R12 ;  /* 0x0000000b050f7224 */ /* 0x040fe400078e020c */
[----:B------:R-:W-:-:S04]  /*06e0*/  IMAD.WIDE.U32 R2, R5, R10, R8 ;  /* 0x0000000a05027225 */ /* 0x000fc800078e0008 */
[----:B------:R-:W-:Y:S02]  /*06f0*/  IMAD.X R13, R25, 0x1, R24, P1 ;  /* 0x00000001190d7824 */ /* 0x000fe400008e0618 */
[----:B------:R-:W-:Y:S01]  /*0700*/  IMAD.IADD R3, R3, 0x1, R15 ;  /* 0x0000000103037824 */ /* 0x000fe200078e020f */
[----:B0-----:R-:W-:Y:S02]  /*0710*/  LEA R12, P1, R4, UR6, 0x3 ;  /* 0x00000006040c7c11 */ /* 0x001fe4000f8218ff */
[----:B-1----:R-:W-:Y:S02]  /*0720*/  LEA R26, P2, R2, UR8, 0x3 ;  /* 0x00000008021a7c11 */ /* 0x002fe4000f8418ff */
[----:B------:R-:W-:Y:S02]  /*0730*/  LEA.HI.X R13, R4, UR7, R13, 0x3, P1 ;  /* 0x00000007040d7c11 */ /* 0x000fe400088f1c0d */
[----:B------:R-:W-:-:S03]  /*0740*/  LEA.HI.X R27, R2, UR9, R3, 0x3, P2 ;  /* 0x00000009021b7c11 */ /* 0x000fc600090f1c03 */
[----:B------:R-:W2:Y:S04]  /*0750*/  LDG.E.64 R22, desc[UR4][R12.64] ;  /* 0x000000040c167981 */ /* 0x000ea8000c1e1b00 */
[----:B------:R-:W2:Y:S01]  /*0760*/  LDG.E.64 R18, desc[UR4][R26.64] ;  /* 0x000000041a127981 */ /* 0x000ea2000c1e1b00 */
[----:B------:R-:W-:-:S03]  /*0770*/  IMAD.WIDE.U32 R14, R10, 0x8, RZ ;  /* 0x000000080a0e7825 */ /* 0x000fc600078e00ff */
[----:B------:R-:W3:Y:S01]  /*0780*/  LDG.E.64 R28, desc[UR4][R12.64+0x10] ;  /* 0x000010040c1c7981 */ /* 0x000ee2000c1e1b00 */
[----:B------:R-:W-:Y:S01]  /*0790*/  IMAD.SHL.U32 R3, R11, 0x8, RZ ;  /* 0x000000080b037824 */ /* 0x000fe200078e00ff */
[----:B------:R-:W-:-:S03]  /*07a0*/  IADD3 R16, P1, PT, R26, R14, RZ ;  /* 0x0000000e1a107210 */ /* 0x000fc60007f3e0ff */
[----:B------:R-:W-:-:S04]  /*07b0*/  IMAD.IADD R15, R15, 0x1, R3 ;  /* 0x000000010f0f7824 */ /* 0x000fc800078e0203 */
[----:B------:R-:W-:Y:S01]  /*07c0*/  IMAD.X R17, R15, 0x1, R27, P1 ;  /* 0x000000010f117824 */ /* 0x000fe200008e061b */
[----:B------:R-:W-:-:S05]  /*07d0*/  IADD3 R2, P1, PT, R16, R14, RZ ;  /* 0x0000000e10027210 */ /* 0x000fca0007f3e0ff */
[----:B------:R-:W-:Y:S01]  /*07e0*/  IMAD.X R3, R17, 0x1, R15, P1 ;  /* 0x0000000111037824 */ /* 0x000fe200008e060f */
[----:B------:R-:W-:-:S04]  /*07f0*/  IADD3 R14, P1, PT, R2, R14, RZ ;  /* 0x0000000e020e7210 */ /* 0x000fc80007f3e0ff */
[----:B------:R-:W3:Y:S01]  /*0800*/  LDG.E.64 R26, desc[UR4][R2.64] ;  /* 0x00000004021a7981 */ /* 0x000ee2000c1e1b00 */
[----:B------:R-:W-:-:S06]  /*0810*/  IMAD.X R15, R3, 0x1, R15, P1 ;  /* 0x00000001030f7824 */ /* 0x000fcc00008e060f */
[----:B------:R-:W4:Y:S04]  /*0820*/  LDG.E.64 R14, desc[UR4][R14.64] ;  /* 0x000000040e0e7981 */ /* 0x000f28000c1e1b00 */
[----:B------:R-:W4:Y:S01]  /*0830*/  LDG.E.64 R2, desc[UR4][R12.64+0x18] ;  /* 0x000018040c027981 */ /* 0x000f22000c1e1b00 */
[----:B--2---:R-:W-:-:S03]  /*0840*/  DFMA R20, R22, R18, R20 ;  /* 0x000000121614722b */ /* 0x004fc60000000014 */
[----:B------:R-:W2:Y:S04]  /*0850*/  LDG.E.64 R18, desc[UR4][R12.64+0x8] ;  /* 0x000008040c127981 */ /* 0x000ea8000c1e1b00 */
[----:B------:R-:W2:Y:S01]  /*0860*/  LDG.E.64 R22, desc[UR4][R16.64] ;  /* 0x0000000410167981 */ /* 0x000ea2000c1e1b00 */
[----:B------:R-:W-:-:S05]  /*0870*/  IADD3 R5, P1, PT, R5, 0x4, RZ ;  /* 0x0000000405057810 */ /* 0x000fca0007f3e0ff */
[----:B------:R-:W-:Y:S01]  /*0880*/  IMAD.X R25, RZ, RZ, R25, P1 ;  /* 0x000000ffff197224 */ /* 0x000fe200008e0619 */
[----:B--2---:R-:W-:-:S08]  /*0890*/  DFMA R18, R18, R22, R20 ;  /* 0x000000161212722b */ /* 0x004fd00000000014 */
[----:B---3--:R-:W-:-:S08]  /*08a0*/  DFMA R18, R28, R26, R18 ;  /* 0x0000001a1c12722b */ /* 0x008fd00000000012 */
[----:B----4-:R-:W-:-:S11]  /*08b0*/  DFMA R20, R2, R14, R18 ;  /* 0x0000000e0214722b */ /* 0x010fd60000000012 */
.L_x_3:
[----:B------:R-:W-:Y:S05]  /*08c0*/  @!P0 BRA `(.L_x_2) ;  /* 0x0000000000c08947 */ /* 0x000fea0003800000 */
[----:B------:R-:W-:Y:S02]  /*08d0*/  ISETP.NE.U32.AND P1, PT, R0, 0x1, PT ;  /* 0x000000010000780c */ /* 0x000fe40003f25070 */
[----:B------:R-:W-:Y:S02]  /*08e0*/  LOP3.LUT R2, R10, 0x1, RZ, 0xc0, !PT ;  /* 0x000000010a027812 */ /* 0x000fe400078ec0ff */
[----:B------:R-:W-:Y:S02]  /*08f0*/  ISETP.NE.AND.EX P1, PT, RZ, RZ, PT, P1 ;  /* 0x000000ffff00720c */ /* 0x000fe40003f25310 */
[----:B------:R-:W-:-:S04]  /*0900*/  ISETP.NE.U32.AND P0, PT, R2, 0x1, PT ;  /* 0x000000010200780c */ /* 0x000fc80003f05070 */
[----:B------:R-:W-:-:S07]  /*0910*/  ISETP.NE.U32.AND.EX P0, PT, RZ, RZ, PT, P0 ;  /* 0x000000ffff00720c */ /* 0x000fce0003f05100 */
[----:B------:R-:W-:Y:S06]  /*0920*/  @!P1 BRA `(.L_x_4) ;  /* 0x0000000000609947 */ /* 0x000fec0003800000 */
[----:B------:R-:W0:Y:S01]  /*0930*/  LDCU.64 UR6, c[0x0][0x388] ;  /* 0x00007100ff0677ac */ /* 0x000e220008000a00 */
[----:B------:R-:W-:Y:S01]  /*0940*/  IMAD R2, R25, R10, RZ ;  /* 0x0000000a19027224 */ /* 0x000fe200078e02ff */
[C---:B------:R-:W-:Y:S01]  /*0950*/  IADD3 R0, P1, PT, R5.reuse, R6, RZ ;  /* 0x0000000605007210 */ /* 0x040fe20007f3e0ff */
[----:B------:R-:W-:Y:S01]  /*0960*/  IMAD.MOV.U32 R14, RZ, RZ, R8 ;  /* 0x000000ffff0e7224 */ /* 0x000fe200078e0008 */
[----:B------:R-:W1:Y:S01]  /*0970*/  LDCU.64 UR8, c[0x0][0x390] ;  /* 0x00007200ff0877ac */ /* 0x000e620008000a00 */
[----:B------:R-:W-:Y:S02]  /*0980*/  IMAD.MOV.U32 R15, RZ, RZ, RZ ;  /* 0x000000ffff0f7224 */ /* 0x000fe400078e00ff */
[C---:B------:R-:W-:Y:S02]  /*0990*/  IMAD R13, R5.reuse, R11, R2 ;  /* 0x0000000b050d7224 */ /* 0x040fe400078e0202 */
[----:B------:R-:W-:-:S04]  /*09a0*/  IMAD.WIDE.U32 R14, R5, R10, R14 ;  /* 0x0000000a050e7225 */ /* 0x000fc800078e000e */
[----:B------:R-:W-:Y:S02]  /*09b0*/  IMAD.X R3, R25, 0x1, R24, P1 ;  /* 0x0000000119037824 */ /* 0x000fe400008e0618 */
[----:B------:R-:W-:Y:S01]  /*09c0*/  IMAD.IADD R13, R15, 0x1, R13 ;  /* 0x000000010f0d7824 */ /* 0x000fe200078e020d */
[----:B0-----:R-:W-:Y:S02]  /*09d0*/  LEA R2, P1, R0, UR6, 0x3 ;  /* 0x0000000600027c11 */ /* 0x001fe4000f8218ff */
[----:B-1----:R-:W-:Y:S02]  /*09e0*/  LEA R12, P2, R14, UR8, 0x3 ;  /* 0x000000080e0c7c11 */ /* 0x002fe4000f8418ff */
[----:B------:R-:W-:Y:S02]  /*09f0*/  LEA.HI.X R3, R0, UR7, R3, 0x3, P1 ;  /* 0x0000000700037c11 */ /* 0x000fe400088f1c03 */
[----:B------:R-:W-:Y:S02]  /*0a00*/  LEA.HI.X R13, R14, UR9, R13, 0x3, P2 ;  /* 0x000000090e0d7c11 */ /* 0x000fe400090f1c0d */
[C---:B------:R-:W-:Y:S01]  /*0a10*/  LEA R14, P1, R10.reuse, R12, 0x3 ;  /* 0x0000000c0a0e7211 */ /* 0x040fe200078218ff */
[----:B------:R-:W2:Y:S04]  /*0a20*/  LDG.E.64 R16, desc[UR4][R2.64] ;  /* 0x0000000402107981 */ /* 0x000ea8000c1e1b00 */
[----:B------:R-:W2:Y:S01]  /*0a30*/  LDG.E.64 R18, desc[UR4][R12.64] ;  /* 0x000000040c127981 */ /* 0x000ea2000c1e1b00 */
[----:B------:R-:W-:-:S03]  /*0a40*/  LEA.HI.X R15, R10, R13, R11, 0x3, P1 ;  /* 0x0000000d0a0f7211 */ /* 0x000fc600008f1c0b */
[----:B------:R-:W3:Y:S04]  /*0a50*/  LDG.E.64 R22, desc[UR4][R2.64+0x8] ;  /* 0x0000080402167981 */ /* 0x000ee8000c1e1b00 */
[----:B------:R-:W3:Y:S01]  /*0a60*/  LDG.E.64 R14, desc[UR4][R14.64] ;  /* 0x000000040e0e7981 */ /* 0x000ee2000c1e1b00 */
[----:B------:R-:W-:-:S05]  /*0a70*/  IADD3 R5, P1, PT, R5, 0x2, RZ ;  /* 0x0000000205057810 */ /* 0x000fca0007f3e0ff */
[----:B------:R-:W-:Y:S01]  /*0a80*/  IMAD.X R25, RZ, RZ, R25, P1 ;  /* 0x000000ffff197224 */ /* 0x000fe200008e0619 */
[----:B--2---:R-:W-:-:S08]  /*0a90*/  DFMA R16, R16, R18, R20 ;  /* 0x000000121010722b */ /* 0x004fd00000000014 */
[----:B---3--:R-:W-:-:S11]  /*0aa0*/  DFMA R20, R22, R14, R16 ;  /* 0x0000000e1614722b */ /* 0x008fd60000000010 */
.L_x_4:
[----:B------:R-:W-:Y:S05]  /*0ab0*/  @P0 BRA `(.L_x_2) ;  /* 0x0000000000440947 */ /* 0x000fea0003800000 */
[----:B------:R-:W0:Y:S01]  /*0ac0*/  LDCU.64 UR8, c[0x0][0x390] ;  /* 0x00007200ff0877ac */ /* 0x000e220008000a00 */
[----:B------:R-:W-:Y:S01]  /*0ad0*/  IMAD.MOV.U32 R2, RZ, RZ, R8 ;  /* 0x000000ffff027224 */ /* 0x000fe200078e0008 */
[----:B------:R-:W-:Y:S01]  /*0ae0*/  IADD3 R0, P0, PT, R5, R6, RZ ;  /* 0x0000000605007210 */ /* 0x000fe20007f1e0ff */
[----:B------:R-:W-:Y:S01]  /*0af0*/  IMAD.MOV.U32 R3, RZ, RZ, RZ ;  /* 0x000000ffff037224 */ /* 0x000fe200078e00ff */
[----:B------:R-:W1:Y:S01]  /*0b00*/  LDCU.64 UR6, c[0x0][0x388] ;  /* 0x00007100ff0677ac */ /* 0x000e620008000a00 */
[-C--:B------:R-:W-:Y:S02]  /*0b10*/  IMAD R4, R25, R10.reuse, RZ ;  /* 0x0000000a19047224 */ /* 0x080fe400078e02ff */
[----:B------:R-:W-:-:S04]  /*0b20*/  IMAD.WIDE.U32 R2, R5, R10, R2 ;  /* 0x0000000a05027225 */ /* 0x000fc800078e0002 */
[----:B------:R-:W-:Y:S02]  /*0b30*/  IMAD R5, R5, R11, R4 ;  /* 0x0000000b05057224 */ /* 0x000fe400078e0204 */
[----:B------:R-:W-:Y:S02]  /*0b40*/  IMAD.X R25, R25, 0x1, R24, P0 ;  /* 0x0000000119197824 */ /* 0x000fe400000e0618 */
[----:B------:R-:W-:Y:S01]  /*0b50*/  IMAD.IADD R3, R3, 0x1, R5 ;  /* 0x0000000103037824 */ /* 0x000fe200078e0205 */
[----:B0-----:R-:W-:Y:S02]  /*0b60*/  LEA R4, P1, R2, UR8, 0x3 ;  /* 0x0000000802047c11 */ /* 0x001fe4000f8218ff */
[----:B-1----:R-:W-:Y:S02]  /*0b70*/  LEA R10, P0, R0, UR6, 0x3 ;  /* 0x00000006000a7c11 */ /* 0x002fe4000f8018ff */
[----:B------:R-:W-:Y:S02]  /*0b80*/  LEA.HI.X R5, R2, UR9, R3, 0x3, P1 ;  /* 0x0000000902057c11 */ /* 0x000fe400088f1c03 */
[----:B------:R-:W-:-:S04]  /*0b90*/  LEA.HI.X R11, R0, UR7, R25, 0x3, P0 ;  /* 0x00000007000b7c11 */ /* 0x000fc800080f1c19 */
[----:B------:R-:W2:Y:S04]  /*0ba0*/  LDG.E.64 R4, desc[UR4][R4.64] ;  /* 0x0000000404047981 */ /* 0x000ea8000c1e1b00 */
[----:B------:R-:W2:Y:S02]  /*0bb0*/  LDG.E.64 R2, desc[UR4][R10.64] ;  /* 0x000000040a027981 */ /* 0x000ea4000c1e1b00 */
[----:B--2---:R-:W-:-:S11]  /*0bc0*/  DFMA R20, R2, R4, R20 ;  /* 0x000000040214722b */ /* 0x004fd60000000014 */
.L_x_2:
[----:B------:R-:W0:Y:S01]  /*0bd0*/  LDCU.64 UR6, c[0x0][0x380] ;  /* 0x00007000ff0677ac */ /* 0x000e220008000a00 */
[----:B------:R-:W-:-:S05]  /*0be0*/  IADD3 R6, P0, PT, R8, R6, RZ ;  /* 0x0000000608067210 */ /* 0x000fca0007f1e0ff */
[----:B------:R-:W-:Y:S01]  /*0bf0*/  IMAD.X R3, RZ, RZ, R24, P0 ;  /* 0x000000ffff037224 */ /* 0x000fe200000e0618 */
[----:B0-----:R-:W-:-:S04]  /*0c00*/  LEA R2, P0, R6, UR6, 0x3 ;  /* 0x0000000606027c11 */ /* 0x001fc8000f8018ff */
[----:B------:R-:W-:-:S05]  /*0c10*/  LEA.HI.X R3, R6, UR7, R3, 0x3, P0 ;  /* 0x0000000706037c11 */ /* 0x000fca00080f1c03 */
[----:B------:R-:W-:Y:S01]  /*0c20*/  STG.E.64 desc[UR4][R2.64], R20 ;  /* 0x0000001402007986 */ /* 0x000fe2000c101b04 */
[----:B------:R-:W-:Y:S05]  /*0c30*/  EXIT ;  /* 0x000000000000794d */ /* 0x000fea0003800000 */
.L_x_5:
[----:B------:R-:W-:-:S00]  /*0c40*/  BRA `(.L_x_5) ;  /* 0xfffffffc00fc7947 */ /* 0x000fc0000383ffff */
[----:B------:R-:W-:-:S00]  /*0c50*/  NOP ;  /* 0x0000000000007918 */ /* 0x000fc00000000000 */
        /* <DEDUP_REMOVED lines=10> */
.L_x_7:


//--------------------- .text._Z13inner_productPdPKdS1_m --------------------------
	.section	.text._Z13inner_productPdPKdS1_m,"ax",@progbits
	.align	128
        .global         _Z13inner_productPdPKdS1_m
        .type           _Z13inner_productPdPKdS1_m,@function
        .size           _Z13inner_productPdPKdS1_m,(.L_x_8 - _Z13inner_productPdPKdS1_m)
        .other          _Z13inner_productPdPKdS1_m,@"STO_CUDA_ENTRY STV_DEFAULT"
_Z13inner_productPdPKdS1_m:
.text._Z13inner_productPdPKdS1_m:
[----:B------:R-:W-:Y:S01]  /*0000*/  LDC R1, c[0x0][0x37c] ;  /* 0x0000df00ff017b82 */ /* 0x000fe20000000800 */
[----:B------:R-:W0:Y:S07]  /*0010*/  S2R R3, SR_TID.X ;  /* 0x0000000000037919 */ /* 0x000e2e0000002100 */
[----:B------:R-:W0:Y:S01]  /*0020*/  S2UR UR4, SR_CTAID.X ;  /* 0x00000000000479c3 */ /* 0x000e220000002500 */
[----:B------:R-:W1:Y:S07]  /*0030*/  LDCU.64 UR6, c[0x0][0x398] ;  /* 0x00007300ff0677ac */ /* 0x000e6e0008000a00 */
[----:B------:R-:W0:Y:S02]  /*0040*/  LDC R0, c[0x0][0x360] ;  /* 0x0000d800ff007b82 */ /* 0x000e240000000800 */
[----:B0-----:R-:W-:-:S05]  /*0050*/  IMAD R0, R0, UR4, R3 ;  /* 0x0000000400007c24 */ /* 0x001fca000f8e0203 */
[----:B-1----:R-:W-:-:S04]  /*0060*/  ISETP.GE.U32.AND P0, PT, R0, UR6, PT ;  /* 0x0000000600007c0c */ /* 0x002fc8000bf06070 */
[----:B------:R-:W-:-:S13]  /*0070*/  ISETP.GE.U32.AND.EX P0, PT, RZ, UR7, PT, P0 ;  /* 0x00000007ff007c0c */ /* 0x000fda000bf06100 */
[----:B------:R-:W-:Y:S05]  /*0080*/  @P0 EXIT ;  /* 0x000000000000094d */ /* 0x000fea0003800000 */
[----:B------:R-:W0:Y:S01]  /*0090*/  LDCU.128 UR8, c[0x0][0x380] ;  /* 0x00007000ff0877ac */ /* 0x000e220008000c00 */
[----:B------:R-:W-:Y:S01]  /*00a0*/  IMAD.SHL.U32 R6, R0, 0x8, RZ ;  /* 0x0000000800067824 */ /* 0x000fe200078e00ff */
[----:B------:R-:W-:Y:S01]  /*00b0*/  SHF.R.U32.HI R0, RZ, 0x1d, R0 ;  /* 0x0000001dff007819 */ /* 0x000fe20000011600 */
[----:B------:R-:W1:Y:S01]  /*00c0*/  LDCU.64 UR6, c[0x0][0x390] ;  /* 0x00007200ff0677ac */ /* 0x000e620008000a00 */
[----:B------:R-:W2:Y:S02]  /*00d0*/  LDCU.64 UR4, c[0x0][0x358] ;  /* 0x00006b00ff0477ac */ /* 0x000ea40008000a00 */
[C---:B0-----:R-:W-:Y:S02]  /*00e0*/  IADD3 R10, P0, PT, R6.reuse, UR10, RZ ;  /* 0x0000000a060a7c10 */ /* 0x041fe4000ff1e0ff */
[C---:B-1----:R-:W-:Y:S02]  /*00f0*/  IADD3 R4, P1, PT, R6.reuse, UR6, RZ ;  /* 0x0000000606047c10 */ /* 0x042fe4000ff3e0ff */
[----:B------:R-:W-:-:S02]  /*0100*/  IADD3 R6, P2, PT, R6, UR8, RZ ;  /* 0x0000000806067c10 */ /* 0x000fc4000ff5e0ff */
[C---:B------:R-:W-:Y:S02]  /*0110*/  IADD3.X R5, PT, PT, R0.reuse, UR7, RZ, P1, !PT ;  /* 0x0000000700057c10 */ /* 0x040fe40008ffe4ff */
[C---:B------:R-:W-:Y:S02]  /*0120*/  IADD3.X R11, PT, PT, R0.reuse, UR11, RZ, P0, !PT ;  /* 0x0000000b000b7c10 */ /* 0x040fe400087fe4ff */
[----:B------:R-:W-:Y:S02]  /*0130*/  IADD3.X R7, PT, PT, R0, UR9, RZ, P2, !PT ;  /* 0x0000000900077c10 */ /* 0x000fe400097fe4ff */
[----:B--2---:R-:W2:Y:S04]  /*0140*/  LDG.E.64 R4, desc[UR4][R4.64] ;  /* 0x0000000404047981 */ /* 0x004ea8000c1e1b00 */
[----:B------:R-:W2:Y:S04]  /*0150*/  LDG.E.64 R2, desc[UR4][R10.64] ;  /* 0x000000040a027981 */ /* 0x000ea8000c1e1b00 */
[----:B------:R-:W2:Y:S02]  /*0160*/  LDG.E.64 R8, desc[UR4][R6.64] ;  /* 0x0000000406087981 */ /* 0x000ea4000c1e1b00 */
[----:B--2---:R-:W-:-:S07]  /*0170*/  DFMA R2, R2, R4, R8 ;  /* 0x000000040202722b */ /* 0x004fce0000000008 */
[----:B------:R-:W-:Y:S01]  /*0180*/  STG.E.64 desc[UR4][R6.64], R2 ;  /* 0x0000000206007986 */ /* 0x000fe2000c101b04 */
[----:B------:R-:W-:Y:S05]  /*0190*/  EXIT ;  /* 0x000000000000794d */ /* 0x000fea0003800000 */
.L_x_6:
        /* <DEDUP_REMOVED lines=14> */
.L_x_8:


//--------------------- .nv.shared.reserved.0     --------------------------
	.section	.nv.shared.reserved.0,"aw",@nobits
	.weak		__nv_reservedSMEM_offset_0_alias
	.size		__nv_reservedSMEM_offset_0_alias, 0, 64
	.other		__nv_reservedSMEM_offset_0_alias,@"STO_CUDA_RESERVED_SHARED STV_DEFAULT"
__nv_reservedSMEM_offset_0_alias:
	.zero		0
	.zero		64


//--------------------- .nv.constant0._Z14matrix_productPdS_S_m --------------------------
	.section	.nv.constant0._Z14matrix_productPdS_S_m,"a",@progbits
	.sectionflags	@""
	.align	4
.nv.constant0._Z14matrix_productPdS_S_m:
	.zero		928


//--------------------- .nv.constant0._Z13inner_productPdPKdS1_m --------------------------
	.section	.nv.constant0._Z13inner_productPdPKdS1_m,"a",@progbits
	.sectionflags	@""
	.align	4
.nv.constant0._Z13inner_productPdPKdS1_m:
	.zero		928


//--------------------- SYMBOLS --------------------------

	.type		.nv.reservedSmem.offset0,@object
	.size		.nv.reservedSmem.offset0,0x4
